//
// Generated by NVIDIA NVVM Compiler
//
// Compiler Build ID: CL-36424714
// Cuda compilation tools, release 13.0, V13.0.88
// Based on NVVM 20.0.0
//

.version 9.0
.target sm_100
.address_size 64

	// .globl	_Z10testKernelPfi

.visible .entry _Z10testKernelPfi(
	.param .u64 .ptr .align 1 _Z10testKernelPfi_param_0,
	.param .u32 _Z10testKernelPfi_param_1
)
{
	.reg .pred 	%p<2>;
	.reg .b32 	%r<6>;
	.reg .b32 	%f<2>;
	.reg .b64 	%rd<5>;

	ld.param.u64 	%rd1, [_Z10testKernelPfi_param_0];
	ld.param.u32 	%r2, [_Z10testKernelPfi_param_1];
	mov.u32 	%r3, %tid.x;
	mov.u32 	%r4, %ctaid.x;
	mov.u32 	%r5, %ntid.x;
	mad.lo.s32 	%r1, %r4, %r5, %r3;
	setp.ge.s32 	%p1, %r1, %r2;
	@%p1 bra 	$L__BB0_2;
	cvta.to.global.u64 	%rd2, %rd1;
	cvt.rn.f32.s32 	%f1, %r1;
	mul.wide.s32 	%rd3, %r1, 4;
	add.s64 	%rd4, %rd2, %rd3;
	st.global.f32 	[%rd4], %f1;
$L__BB0_2:
	ret;

}


// ===== COMPILED SASS (sm_100) =====

	.target	sm_100

	.elftype	@"ET_EXEC"


//--------------------- .note.nv.tkinfo           --------------------------
	.section	.note.nv.tkinfo,"",@"SHT_NOTE"
	.sectionflags	@"SHF_NOTE_NV_TKINFO"
	.tkinfo
        /*0018*/ 	.word	0x00000002
        /*0030*/ 	.string	""
        /*0030*/ 	.string	"ptxas"
        /*0030*/ 	.string	"Cuda compilation tools, release 13.0, V13.0.88"
        /*0030*/ 	.string	"Build cuda_13.0.r13.0/compiler.36424714_0"
        /*0030*/ 	.string	"-arch sm_100 -m 64 "



//--------------------- .note.nv.cuinfo           --------------------------
	.section	.note.nv.cuinfo,"",@"SHT_NOTE"
	.sectionflags	@"SHF_NOTE_NV_CUINFO"
        /*0018*/ 	.short	0x0002
        /*001a*/ 	.short	0x0064
        /*001c*/ 	.short	0x0082
	.zero		2


//--------------------- .nv.info                  --------------------------
	.section	.nv.info,"",@"SHT_CUDA_INFO"
	.align	4


	//----- nvinfo : EIATTR_REGCOUNT
	.align		4
        /*0000*/ 	.byte	0x04, 0x2f
        /*0002*/ 	.short	(.L_1 - .L_0)
	.align		4
.L_0:
        /*0004*/ 	.word	index@(_Z10testKernelPfi)
        /*0008*/ 	.word	0x0000000a


	//----- nvinfo : EIATTR_FRAME_SIZE
	.align		4
.L_1:
        /*000c*/ 	.byte	0x04, 0x11
        /*000e*/ 	.short	(.L_3 - .L_2)
	.align		4
.L_2:
        /*0010*/ 	.word	index@(_Z10testKernelPfi)
        /*0014*/ 	.word	0x00000000


	//----- nvinfo : EIATTR_MIN_STACK_SIZE
	.align		4
.L_3:
        /*0018*/ 	.byte	0x04, 0x12
        /*001a*/ 	.short	(.L_5 - .L_4)
	.align		4
.L_4:
        /*001c*/ 	.word	index@(_Z10testKernelPfi)
        /*0020*/ 	.word	0x00000000
.L_5:


//--------------------- .nv.compat                --------------------------
	.section	.nv.compat,"",@"SHT_CUDA_COMPAT_INFO"
	.align	4
        /*0000*/ 	.byte	0x02, 0x09, 0x00, 0x00, 0x02, 0x02, 0x01, 0x00, 0x02, 0x05, 0x05, 0x00, 0x03, 0x07, 0x01, 0x01
        /*0010*/ 	.byte	0x02, 0x03, 0x00, 0x00, 0x02, 0x06, 0x01, 0x00, 0x04, 0x0b, 0x08, 0x00, 0x09, 0x00, 0x00, 0x00
        /*0020*/ 	.byte	0x00, 0x00, 0x00, 0x00


//--------------------- .nv.info._Z10testKernelPfi --------------------------
	.section	.nv.info._Z10testKernelPfi,"",@"SHT_CUDA_INFO"
	.sectionflags	@""
	.align	4


	//----- nvinfo : EIATTR_CUDA_API_VERSION
	.align		4
        /*0000*/ 	.byte	0x04, 0x37
        /*0002*/ 	.short	(.L_7 - .L_6)
.L_6:
        /*0004*/ 	.word	0x00000082


	//----- nvinfo : EIATTR_KPARAM_INFO
	.align		4
.L_7:
        /*0008*/ 	.byte	0x04, 0x17
        /*000a*/ 	.short	(.L_9 - .L_8)
.L_8:
        /*000c*/ 	.word	0x00000000
        /*0010*/ 	.short	0x0001
        /*0012*/ 	.short	0x0008
        /*0014*/ 	.byte	0x00, 0xf0, 0x11, 0x00


	//----- nvinfo : EIATTR_KPARAM_INFO
	.align		4
.L_9:
        /*0018*/ 	.byte	0x04, 0x17
        /*001a*/ 	.short	(.L_11 - .L_10)
.L_10:
        /*001c*/ 	.word	0x00000000
        /*0020*/ 	.short	0x0000
        /*0022*/ 	.short	0x0000
        /*0024*/ 	.byte	0x00, 0xf5, 0x21, 0x00


	//----- nvinfo : EIATTR_SPARSE_MMA_MASK
	.align		4
.L_11:
        /*0028*/ 	.byte	0x03, 0x50
        /*002a*/ 	.short	0x0000


	//----- nvinfo : EIATTR_MAXREG_COUNT
	.align		4
        /*002c*/ 	.byte	0x03, 0x1b
        /*002e*/ 	.short	0x00ff


	//----- nvinfo : EIATTR_MERCURY_ISA_VERSION
	.align		4
        /*0030*/ 	.byte	0x03, 0x5f
        /*0032*/ 	.short	0x0101


	//----- nvinfo : EIATTR_VRC_CTA_INIT_COUNT
	.align		4
        /*0034*/ 	.byte	0x02, 0x4a
	.zero		1
	.zero		1


	//----- nvinfo : EIATTR_EXIT_INSTR_OFFSETS
	.align		4
        /*0038*/ 	.byte	0x04, 0x1c
        /*003a*/ 	.short	(.L_13 - .L_12)


	//   ....[0]....
.L_12:
        /*003c*/ 	.word	0x00000070


	//   ....[1]....
        /*0040*/ 	.word	0x000000d0


	//----- nvinfo : EIATTR_CBANK_PARAM_SIZE
	.align		4
.L_13:
        /*0044*/ 	.byte	0x03, 0x19
        /*0046*/ 	.short	0x000c


	//----- nvinfo : EIATTR_PARAM_CBANK
	.align		4
        /*0048*/ 	.byte	0x04, 0x0a
        /*004a*/ 	.short	(.L_15 - .L_14)
	.align		4
.L_14:
        /*004c*/ 	.word	index@(.nv.constant0._Z10testKernelPfi)
        /*0050*/ 	.short	0x0380
        /*0052*/ 	.short	0x000c


	//----- nvinfo : EIATTR_SW_WAR
	.align		4
.L_15:
        /*0054*/ 	.byte	0x04, 0x36
        /*0056*/ 	.short	(.L_17 - .L_16)
.L_16:
        /*0058*/ 	.word	0x00000008
.L_17:


//--------------------- .nv.callgraph             --------------------------
	.section	.nv.callgraph,"",@"SHT_CUDA_CALLGRAPH"
	.align	4
	.sectionentsize	8
	.align		4
        /*0000*/ 	.word	0x00000000
	.align		4
        /*0004*/ 	.word	0xffffffff
	.align		4
        /*0008*/ 	.word	0x00000000
	.align		4
        /*000c*/ 	.word	0xfffffffe
	.align		4
        /*0010*/ 	.word	0x00000000
	.align		4
        /*0014*/ 	.word	0xfffffffd
	.align		4
        /*0018*/ 	.word	0x00000000
	.align		4
        /*001c*/ 	.word	0xfffffffc


//--------------------- .text._Z10testKernelPfi   --------------------------
	.section	.text._Z10testKernelPfi,"ax",@progbits
	.align	128
        .global         _Z10testKernelPfi
        .type           _Z10testKernelPfi,@function
        .size           _Z10testKernelPfi,(.L_x_1 - _Z10testKernelPfi)
        .other          _Z10testKernelPfi,@"STO_CUDA_ENTRY STV_DEFAULT"
_Z10testKernelPfi:
.text._Z10testKernelPfi:
[----:B------:R-:W-:Y:S01]  /*0000*/  LDC R1, c[0x0][0x37c] ;  /* 0x0000df00ff017b82 */ /* 0x000fe20000000800 */
[----:B------:R-:W0:Y:S07]  /*0010*/  S2R R5, SR_TID.X ;  /* 0x0000000000057919 */ /* 0x000e2e0000002100 */
[----:B------:R-:W0:Y:S01]  /*0020*/  S2UR UR4, SR_CTAID.X ;  /* 0x00000000000479c3 */ /* 0x000e220000002500 */
[----:B------:R-:W1:Y:S07]  /*0030*/  LDCU UR5, c[0x0][0x388] ;  /* 0x00007100ff0577ac */ /* 0x000e6e0008000800 */
[----:B------:R-:W0:Y:S02]  /*0040*/  LDC R0, c[0x0][0x360] ;  /* 0x0000d800ff007b82 */ /* 0x000e240000000800 */
[----:B0-----:R-:W-:-:S05]  /*0050*/  IMAD R5, R0, UR4, R5 ;  /* 0x0000000400057c24 */ /* 0x001fca000f8e0205 */
[----:B-1----:R-:W-:-:S13]  /*0060*/  ISETP.GE.AND P0, PT, R5, UR5, PT ;  /* 0x0000000505007c0c */ /* 0x002fda000bf06270 */
[----:B------:R-:W-:Y:S05]  /*0070*/  @P0 EXIT ;  /* 0x000000000000094d */ /* 0x000fea0003800000 */
[----:B------:R-:W0:Y:S01]  /*0080*/  LDC.64 R2, c[0x0][0x380] ;  /* 0x0000e000ff027b82 */ /* 0x000e220000000a00 */
[----:B------:R-:W1:Y:S01]  /*0090*/  LDCU.64 UR4, c[0x0][0x358] ;  /* 0x00006b00ff0477ac */ /* 0x000e620008000a00 */
[----:B------:R-:W-:Y:S01]  /*00a0*/  I2FP.F32.S32 R7, R5 ;  /* 0x0000000500077245 */ /* 0x000fe20000201400 */
[----:B0-----:R-:W-:-:S05]  /*00b0*/  IMAD.WIDE R2, R5, 0x4, R2 ;  /* 0x0000000405027825 */ /* 0x001fca00078e0202 */
[----:B-1----:R-:W-:Y:S01]  /*00c0*/  STG.E desc[UR4][R2.64], R7 ;  /* 0x0000000702007986 */ /* 0x002fe2000c101904 */
[----:B------:R-:W-:Y:S05]  /*00d0*/  EXIT ;  /* 0x000000000000794d */ /* 0x000fea0003800000 */
.L_x_0:
[----:B------:R-:W-:-:S00]  /*00e0*/  BRA `(.L_x_0) ;  /* 0xfffffffc00fc7947 */ /* 0x000fc0000383ffff */
[----:B------:R-:W-:-:S00]  /*00f0*/  NOP ;  /* 0x0000000000007918 */ /* 0x000fc00000000000 */
        /* <DEDUP_REMOVED lines=8> */
.L_x_1:


//--------------------- .nv.shared.reserved.0     --------------------------
	.section	.nv.shared.reserved.0,"aw",@nobits
	.weak		__nv_reservedSMEM_offset_0_alias
	.size		__nv_reservedSMEM_offset_0_alias, 0, 64
	.other		__nv_reservedSMEM_offset_0_alias,@"STO_CUDA_RESERVED_SHARED STV_DEFAULT"
__nv_reservedSMEM_offset_0_alias:
	.zero		0
	.zero		64


//--------------------- .nv.constant0._Z10testKernelPfi --------------------------
	.section	.nv.constant0._Z10testKernelPfi,"a",@progbits
	.sectionflags	@""
	.align	4
.nv.constant0._Z10testKernelPfi:
	.zero		908


//--------------------- SYMBOLS --------------------------

	.type		.nv.reservedSmem.offset0,@object
	.size		.nv.reservedSmem.offset0,0x4
